//
// Generated by NVIDIA NVVM Compiler
//
// Compiler Build ID: CL-36424714
// Cuda compilation tools, release 13.0, V13.0.88
// Based on NVVM 20.0.0
//

.version 9.0
.target sm_100
.address_size 64

	// .globl	_Z14max_idx_kernelPKfiPi
.global .align 4 .b8 blk_vals[3908];
.global .align 4 .b8 blk_idxs[3908];
.global .align 4 .u32 blk_num;
.global .align 4 .b8 vals[4096];
.global .align 4 .b8 idxs[4096];
.global .align 1 .b8 _ZN34_INTERNAL_8ceba709_4_k_cu_d74234b74cuda3std3__45__cpo5beginE[1];
.global .align 1 .b8 _ZN34_INTERNAL_8ceba709_4_k_cu_d74234b74cuda3std3__45__cpo3endE[1];
.global .align 1 .b8 _ZN34_INTERNAL_8ceba709_4_k_cu_d74234b74cuda3std3__45__cpo6cbeginE[1];
.global .align 1 .b8 _ZN34_INTERNAL_8ceba709_4_k_cu_d74234b74cuda3std3__45__cpo4cendE[1];
.global .align 1 .b8 _ZN34_INTERNAL_8ceba709_4_k_cu_d74234b74cuda3std3__45__cpo6rbeginE[1];
.global .align 1 .b8 _ZN34_INTERNAL_8ceba709_4_k_cu_d74234b74cuda3std3__45__cpo4rendE[1];
.global .align 1 .b8 _ZN34_INTERNAL_8ceba709_4_k_cu_d74234b74cuda3std3__45__cpo7crbeginE[1];
.global .align 1 .b8 _ZN34_INTERNAL_8ceba709_4_k_cu_d74234b74cuda3std3__45__cpo5crendE[1];
.global .align 1 .b8 _ZN34_INTERNAL_8ceba709_4_k_cu_d74234b74cuda3std3__436_GLOBAL__N__8ceba709_4_k_cu_d74234b76ignoreE[1];
.global .align 1 .b8 _ZN34_INTERNAL_8ceba709_4_k_cu_d74234b74cuda3std3__419piecewise_constructE[1];
.global .align 1 .b8 _ZN34_INTERNAL_8ceba709_4_k_cu_d74234b74cuda3std3__48in_placeE[1];
.global .align 1 .b8 _ZN34_INTERNAL_8ceba709_4_k_cu_d74234b74cuda3std3__420unreachable_sentinelE[1];
.global .align 1 .b8 _ZN34_INTERNAL_8ceba709_4_k_cu_d74234b74cuda3std3__47nulloptE[1];
.global .align 1 .b8 _ZN34_INTERNAL_8ceba709_4_k_cu_d74234b74cuda3std3__48unexpectE[1];
.global .align 1 .b8 _ZN34_INTERNAL_8ceba709_4_k_cu_d74234b74cuda3std6ranges3__45__cpo4swapE[1];
.global .align 1 .b8 _ZN34_INTERNAL_8ceba709_4_k_cu_d74234b74cuda3std6ranges3__45__cpo9iter_moveE[1];
.global .align 1 .b8 _ZN34_INTERNAL_8ceba709_4_k_cu_d74234b74cuda3std6ranges3__45__cpo5beginE[1];
.global .align 1 .b8 _ZN34_INTERNAL_8ceba709_4_k_cu_d74234b74cuda3std6ranges3__45__cpo3endE[1];
.global .align 1 .b8 _ZN34_INTERNAL_8ceba709_4_k_cu_d74234b74cuda3std6ranges3__45__cpo6cbeginE[1];
.global .align 1 .b8 _ZN34_INTERNAL_8ceba709_4_k_cu_d74234b74cuda3std6ranges3__45__cpo4cendE[1];
.global .align 1 .b8 _ZN34_INTERNAL_8ceba709_4_k_cu_d74234b74cuda3std6ranges3__45__cpo7advanceE[1];
.global .align 1 .b8 _ZN34_INTERNAL_8ceba709_4_k_cu_d74234b74cuda3std6ranges3__45__cpo9iter_swapE[1];
.global .align 1 .b8 _ZN34_INTERNAL_8ceba709_4_k_cu_d74234b74cuda3std6ranges3__45__cpo4nextE[1];
.global .align 1 .b8 _ZN34_INTERNAL_8ceba709_4_k_cu_d74234b74cuda3std6ranges3__45__cpo4prevE[1];
.global .align 1 .b8 _ZN34_INTERNAL_8ceba709_4_k_cu_d74234b74cuda3std6ranges3__45__cpo4dataE[1];
.global .align 1 .b8 _ZN34_INTERNAL_8ceba709_4_k_cu_d74234b74cuda3std6ranges3__45__cpo5cdataE[1];
.global .align 1 .b8 _ZN34_INTERNAL_8ceba709_4_k_cu_d74234b74cuda3std6ranges3__45__cpo4sizeE[1];
.global .align 1 .b8 _ZN34_INTERNAL_8ceba709_4_k_cu_d74234b74cuda3std6ranges3__45__cpo5ssizeE[1];
.global .align 1 .b8 _ZN34_INTERNAL_8ceba709_4_k_cu_d74234b74cuda3std6ranges3__45__cpo8distanceE[1];
.global .align 1 .b8 _ZN34_INTERNAL_8ceba709_4_k_cu_d74234b76thrust24THRUST_300001_SM_1000_NS8cuda_cub3parE[1];
.global .align 1 .b8 _ZN34_INTERNAL_8ceba709_4_k_cu_d74234b76thrust24THRUST_300001_SM_1000_NS8cuda_cub10par_nosyncE[1];
.global .align 1 .b8 _ZN34_INTERNAL_8ceba709_4_k_cu_d74234b76thrust24THRUST_300001_SM_1000_NS6system6detail10sequential3seqE[1];
.global .align 1 .b8 _ZN34_INTERNAL_8ceba709_4_k_cu_d74234b76thrust24THRUST_300001_SM_1000_NS6system3cpp3parE[1];
.global .align 1 .b8 _ZN34_INTERNAL_8ceba709_4_k_cu_d74234b76thrust24THRUST_300001_SM_1000_NS12placeholders2_1E[1];
.global .align 1 .b8 _ZN34_INTERNAL_8ceba709_4_k_cu_d74234b76thrust24THRUST_300001_SM_1000_NS12placeholders2_2E[1];
.global .align 1 .b8 _ZN34_INTERNAL_8ceba709_4_k_cu_d74234b76thrust24THRUST_300001_SM_1000_NS12placeholders2_3E[1];
.global .align 1 .b8 _ZN34_INTERNAL_8ceba709_4_k_cu_d74234b76thrust24THRUST_300001_SM_1000_NS12placeholders2_4E[1];
.global .align 1 .b8 _ZN34_INTERNAL_8ceba709_4_k_cu_d74234b76thrust24THRUST_300001_SM_1000_NS12placeholders2_5E[1];
.global .align 1 .b8 _ZN34_INTERNAL_8ceba709_4_k_cu_d74234b76thrust24THRUST_300001_SM_1000_NS12placeholders2_6E[1];
.global .align 1 .b8 _ZN34_INTERNAL_8ceba709_4_k_cu_d74234b76thrust24THRUST_300001_SM_1000_NS12placeholders2_7E[1];
.global .align 1 .b8 _ZN34_INTERNAL_8ceba709_4_k_cu_d74234b76thrust24THRUST_300001_SM_1000_NS12placeholders2_8E[1];
.global .align 1 .b8 _ZN34_INTERNAL_8ceba709_4_k_cu_d74234b76thrust24THRUST_300001_SM_1000_NS12placeholders2_9E[1];
.global .align 1 .b8 _ZN34_INTERNAL_8ceba709_4_k_cu_d74234b76thrust24THRUST_300001_SM_1000_NS12placeholders3_10E[1];
.global .align 1 .b8 _ZN34_INTERNAL_8ceba709_4_k_cu_d74234b76thrust24THRUST_300001_SM_1000_NS3seqE[1];
.global .align 1 .b8 _ZN34_INTERNAL_8ceba709_4_k_cu_d74234b76thrust24THRUST_300001_SM_1000_NS6deviceE[1];

.visible .entry _Z14max_idx_kernelPKfiPi(
	.param .u64 .ptr .align 1 _Z14max_idx_kernelPKfiPi_param_0,
	.param .u32 _Z14max_idx_kernelPKfiPi_param_1,
	.param .u64 .ptr .align 1 _Z14max_idx_kernelPKfiPi_param_2
)
{
	.reg .pred 	%p<25>;
	.reg .b32 	%r<25>;
	.reg .b32 	%f<39>;
	.reg .b64 	%rd<12>;

	ld.param.u64 	%rd4, [_Z14max_idx_kernelPKfiPi_param_0];
	ld.param.u32 	%r8, [_Z14max_idx_kernelPKfiPi_param_1];
	ld.param.u64 	%rd5, [_Z14max_idx_kernelPKfiPi_param_2];
	mov.u32 	%r1, %tid.x;
	setp.ge.s32 	%p1, %r1, %r8;
	mov.b32 	%r24, -1;
	mov.f32 	%f38, 0fBF800000;
	@%p1 bra 	$L__BB0_3;
	mov.u32 	%r2, %ntid.x;
	cvta.to.global.u64 	%rd1, %rd4;
	mov.f32 	%f38, 0fBF800000;
	mov.b32 	%r24, -1;
	mov.u32 	%r23, %r1;
$L__BB0_2:
	mul.wide.s32 	%rd6, %r23, 4;
	add.s64 	%rd7, %rd1, %rd6;
	ld.global.f32 	%f6, [%rd7];
	setp.gt.f32 	%p2, %f6, %f38;
	selp.f32 	%f38, %f6, %f38, %p2;
	selp.b32 	%r24, %r23, %r24, %p2;
	add.s32 	%r23, %r23, %r2;
	setp.lt.s32 	%p3, %r23, %r8;
	@%p3 bra 	$L__BB0_2;
$L__BB0_3:
	mul.wide.u32 	%rd8, %r1, 4;
	mov.u64 	%rd9, vals;
	add.s64 	%rd2, %rd9, %rd8;
	st.volatile.global.f32 	[%rd2], %f38;
	mov.u64 	%rd10, idxs;
	add.s64 	%rd3, %rd10, %rd8;
	st.volatile.global.u32 	[%rd3], %r24;
	bar.sync 	0;
	setp.gt.u32 	%p4, %r1, 511;
	@%p4 bra 	$L__BB0_6;
	ld.volatile.global.f32 	%f7, [%rd2];
	ld.volatile.global.f32 	%f8, [%rd2+2048];
	setp.geu.f32 	%p5, %f7, %f8;
	@%p5 bra 	$L__BB0_6;
	ld.volatile.global.f32 	%f9, [%rd2+2048];
	st.volatile.global.f32 	[%rd2], %f9;
	ld.volatile.global.u32 	%r11, [%rd3+2048];
	st.volatile.global.u32 	[%rd3], %r11;
$L__BB0_6:
	bar.sync 	0;
	setp.gt.u32 	%p6, %r1, 255;
	@%p6 bra 	$L__BB0_9;
	ld.volatile.global.f32 	%f10, [%rd2];
	ld.volatile.global.f32 	%f11, [%rd2+1024];
	setp.geu.f32 	%p7, %f10, %f11;
	@%p7 bra 	$L__BB0_9;
	ld.volatile.global.f32 	%f12, [%rd2+1024];
	st.volatile.global.f32 	[%rd2], %f12;
	ld.volatile.global.u32 	%r12, [%rd3+1024];
	st.volatile.global.u32 	[%rd3], %r12;
$L__BB0_9:
	bar.sync 	0;
	setp.gt.u32 	%p8, %r1, 127;
	@%p8 bra 	$L__BB0_12;
	ld.volatile.global.f32 	%f13, [%rd2];
	ld.volatile.global.f32 	%f14, [%rd2+512];
	setp.geu.f32 	%p9, %f13, %f14;
	@%p9 bra 	$L__BB0_12;
	ld.volatile.global.f32 	%f15, [%rd2+512];
	st.volatile.global.f32 	[%rd2], %f15;
	ld.volatile.global.u32 	%r13, [%rd3+512];
	st.volatile.global.u32 	[%rd3], %r13;
$L__BB0_12:
	bar.sync 	0;
	setp.gt.u32 	%p10, %r1, 63;
	@%p10 bra 	$L__BB0_15;
	ld.volatile.global.f32 	%f16, [%rd2];
	ld.volatile.global.f32 	%f17, [%rd2+256];
	setp.geu.f32 	%p11, %f16, %f17;
	@%p11 bra 	$L__BB0_15;
	ld.volatile.global.f32 	%f18, [%rd2+256];
	st.volatile.global.f32 	[%rd2], %f18;
	ld.volatile.global.u32 	%r14, [%rd3+256];
	st.volatile.global.u32 	[%rd3], %r14;
$L__BB0_15:
	bar.sync 	0;
	setp.gt.u32 	%p12, %r1, 31;
	@%p12 bra 	$L__BB0_18;
	ld.volatile.global.f32 	%f19, [%rd2];
	ld.volatile.global.f32 	%f20, [%rd2+128];
	setp.geu.f32 	%p13, %f19, %f20;
	@%p13 bra 	$L__BB0_18;
	ld.volatile.global.f32 	%f21, [%rd2+128];
	st.volatile.global.f32 	[%rd2], %f21;
	ld.volatile.global.u32 	%r15, [%rd3+128];
	st.volatile.global.u32 	[%rd3], %r15;
$L__BB0_18:
	bar.sync 	0;
	setp.gt.u32 	%p14, %r1, 15;
	@%p14 bra 	$L__BB0_21;
	ld.volatile.global.f32 	%f22, [%rd2];
	ld.volatile.global.f32 	%f23, [%rd2+64];
	setp.geu.f32 	%p15, %f22, %f23;
	@%p15 bra 	$L__BB0_21;
	ld.volatile.global.f32 	%f24, [%rd2+64];
	st.volatile.global.f32 	[%rd2], %f24;
	ld.volatile.global.u32 	%r16, [%rd3+64];
	st.volatile.global.u32 	[%rd3], %r16;
$L__BB0_21:
	bar.sync 	0;
	setp.gt.u32 	%p16, %r1, 7;
	@%p16 bra 	$L__BB0_24;
	ld.volatile.global.f32 	%f25, [%rd2];
	ld.volatile.global.f32 	%f26, [%rd2+32];
	setp.geu.f32 	%p17, %f25, %f26;
	@%p17 bra 	$L__BB0_24;
	ld.volatile.global.f32 	%f27, [%rd2+32];
	st.volatile.global.f32 	[%rd2], %f27;
	ld.volatile.global.u32 	%r17, [%rd3+32];
	st.volatile.global.u32 	[%rd3], %r17;
$L__BB0_24:
	bar.sync 	0;
	setp.gt.u32 	%p18, %r1, 3;
	@%p18 bra 	$L__BB0_27;
	ld.volatile.global.f32 	%f28, [%rd2];
	ld.volatile.global.f32 	%f29, [%rd2+16];
	setp.geu.f32 	%p19, %f28, %f29;
	@%p19 bra 	$L__BB0_27;
	ld.volatile.global.f32 	%f30, [%rd2+16];
	st.volatile.global.f32 	[%rd2], %f30;
	ld.volatile.global.u32 	%r18, [%rd3+16];
	st.volatile.global.u32 	[%rd3], %r18;
$L__BB0_27:
	bar.sync 	0;
	setp.gt.u32 	%p20, %r1, 1;
	@%p20 bra 	$L__BB0_30;
	ld.volatile.global.f32 	%f31, [%rd2];
	ld.volatile.global.f32 	%f32, [%rd2+8];
	setp.geu.f32 	%p21, %f31, %f32;
	@%p21 bra 	$L__BB0_30;
	ld.volatile.global.f32 	%f33, [%rd2+8];
	st.volatile.global.f32 	[%rd2], %f33;
	ld.volatile.global.u32 	%r19, [%rd3+8];
	st.volatile.global.u32 	[%rd3], %r19;
$L__BB0_30:
	bar.sync 	0;
	setp.ne.s32 	%p22, %r1, 0;
	@%p22 bra 	$L__BB0_33;
	ld.volatile.global.f32 	%f34, [%rd2];
	ld.volatile.global.f32 	%f35, [vals+4];
	setp.geu.f32 	%p23, %f34, %f35;
	@%p23 bra 	$L__BB0_33;
	ld.volatile.global.f32 	%f36, [vals+4];
	st.volatile.global.f32 	[%rd2], %f36;
	ld.volatile.global.u32 	%r20, [idxs+4];
	st.volatile.global.u32 	[%rd3], %r20;
$L__BB0_33:
	setp.ne.s32 	%p24, %r1, 0;
	bar.sync 	0;
	@%p24 bra 	$L__BB0_35;
	ld.volatile.global.u32 	%r21, [idxs];
	cvta.to.global.u64 	%rd11, %rd5;
	st.global.u32 	[%rd11], %r21;
$L__BB0_35:
	ret;

}
	// .globl	_ZN3cub18CUB_300001_SM_10006detail11EmptyKernelIvEEvv
.visible .entry _ZN3cub18CUB_300001_SM_10006detail11EmptyKernelIvEEvv()
{


	ret;

}


// ===== COMPILED SASS (sm_100) =====

	.target	sm_100

	.elftype	@"ET_EXEC"


//--------------------- .note.nv.tkinfo           --------------------------
	.section	.note.nv.tkinfo,"",@"SHT_NOTE"
	.sectionflags	@"SHF_NOTE_NV_TKINFO"
	.tkinfo
        /*0018*/ 	.word	0x00000002
        /*0030*/ 	.string	""
        /*0030*/ 	.string	"ptxas"
        /*0030*/ 	.string	"Cuda compilation tools, release 13.0, V13.0.88"
        /*0030*/ 	.string	"Build cuda_13.0.r13.0/compiler.36424714_0"
        /*0030*/ 	.string	"-arch sm_100 -m 64 "



//--------------------- .note.nv.cuinfo           --------------------------
	.section	.note.nv.cuinfo,"",@"SHT_NOTE"
	.sectionflags	@"SHF_NOTE_NV_CUINFO"
        /*0018*/ 	.short	0x0002
        /*001a*/ 	.short	0x0064
        /*001c*/ 	.short	0x0082
	.zero		2


//--------------------- .nv.info                  --------------------------
	.section	.nv.info,"",@"SHT_CUDA_INFO"
	.align	4


	//----- nvinfo : EIATTR_REGCOUNT
	.align		4
        /*0000*/ 	.byte	0x04, 0x2f
        /*0002*/ 	.short	(.L_51 - .L_50)
	.align		4
.L_50:
        /*0004*/ 	.word	index@(_Z14max_idx_kernelPKfiPi)
        /*0008*/ 	.word	0x00000012


	//----- nvinfo : EIATTR_FRAME_SIZE
	.align		4
.L_51:
        /*000c*/ 	.byte	0x04, 0x11
        /*000e*/ 	.short	(.L_53 - .L_52)
	.align		4
.L_52:
        /*0010*/ 	.word	index@(_Z14max_idx_kernelPKfiPi)
        /*0014*/ 	.word	0x00000000


	//----- nvinfo : EIATTR_REGCOUNT
	.align		4
.L_53:
        /*0018*/ 	.byte	0x04, 0x2f
        /*001a*/ 	.short	(.L_55 - .L_54)
	.align		4
.L_54:
        /*001c*/ 	.word	index@(_ZN3cub18CUB_300001_SM_10006detail11EmptyKernelIvEEvv)
        /*0020*/ 	.word	0x00000004


	//----- nvinfo : EIATTR_FRAME_SIZE
	.align		4
.L_55:
        /*0024*/ 	.byte	0x04, 0x11
        /*0026*/ 	.short	(.L_57 - .L_56)
	.align		4
.L_56:
        /*0028*/ 	.word	index@(_ZN3cub18CUB_300001_SM_10006detail11EmptyKernelIvEEvv)
        /*002c*/ 	.word	0x00000000


	//----- nvinfo : EIATTR_MIN_STACK_SIZE
	.align		4
.L_57:
        /*0030*/ 	.byte	0x04, 0x12
        /*0032*/ 	.short	(.L_59 - .L_58)
	.align		4
.L_58:
        /*0034*/ 	.word	index@(_ZN3cub18CUB_300001_SM_10006detail11EmptyKernelIvEEvv)
        /*0038*/ 	.word	0x00000000


	//----- nvinfo : EIATTR_MIN_STACK_SIZE
	.align		4
.L_59:
        /*003c*/ 	.byte	0x04, 0x12
        /*003e*/ 	.short	(.L_61 - .L_60)
	.align		4
.L_60:
        /*0040*/ 	.word	index@(_Z14max_idx_kernelPKfiPi)
        /*0044*/ 	.word	0x00000000
.L_61:


//--------------------- .nv.compat                --------------------------
	.section	.nv.compat,"",@"SHT_CUDA_COMPAT_INFO"
	.align	4
        /*0000*/ 	.byte	0x02, 0x09, 0x00, 0x00, 0x02, 0x02, 0x01, 0x00, 0x02, 0x05, 0x05, 0x00, 0x03, 0x07, 0x01, 0x01
        /*0010*/ 	.byte	0x02, 0x03, 0x00, 0x00, 0x02, 0x06, 0x01, 0x00, 0x04, 0x0b, 0x08, 0x00, 0x09, 0x00, 0x00, 0x00
        /*0020*/ 	.byte	0x00, 0x00, 0x00, 0x00


//--------------------- .nv.info._ZN3cub18CUB_300001_SM_10006detail11EmptyKernelIvEEvv --------------------------
	.section	.nv.info._ZN3cub18CUB_300001_SM_10006detail11EmptyKernelIvEEvv,"",@"SHT_CUDA_INFO"
	.sectionflags	@""
	.align	4


	//----- nvinfo : EIATTR_CUDA_API_VERSION
	.align		4
        /*0000*/ 	.byte	0x04, 0x37
        /*0002*/ 	.short	(.L_63 - .L_62)
.L_62:
        /*0004*/ 	.word	0x00000082


	//----- nvinfo : EIATTR_SPARSE_MMA_MASK
	.align		4
.L_63:
        /*0008*/ 	.byte	0x03, 0x50
        /*000a*/ 	.short	0x0000


	//----- nvinfo : EIATTR_MAXREG_COUNT
	.align		4
        /*000c*/ 	.byte	0x03, 0x1b
        /*000e*/ 	.short	0x00ff


	//----- nvinfo : EIATTR_MERCURY_ISA_VERSION
	.align		4
        /*0010*/ 	.byte	0x03, 0x5f
        /*0012*/ 	.short	0x0101


	//----- nvinfo : EIATTR_VRC_CTA_INIT_COUNT
	.align		4
        /*0014*/ 	.byte	0x02, 0x4a
	.zero		1
	.zero		1


	//----- nvinfo : EIATTR_EXIT_INSTR_OFFSETS
	.align		4
        /*0018*/ 	.byte	0x04, 0x1c
        /*001a*/ 	.short	(.L_65 - .L_64)


	//   ....[0]....
.L_64:
        /*001c*/ 	.word	0x00000010


	//----- nvinfo : EIATTR_SW_WAR
	.align		4
.L_65:
        /*0020*/ 	.byte	0x04, 0x36
        /*0022*/ 	.short	(.L_67 - .L_66)
.L_66:
        /*0024*/ 	.word	0x00000008
.L_67:


//--------------------- .nv.info._Z14max_idx_kernelPKfiPi --------------------------
	.section	.nv.info._Z14max_idx_kernelPKfiPi,"",@"SHT_CUDA_INFO"
	.sectionflags	@""
	.align	4


	//----- nvinfo : EIATTR_CUDA_API_VERSION
	.align		4
        /*0000*/ 	.byte	0x04, 0x37
        /*0002*/ 	.short	(.L_69 - .L_68)
.L_68:
        /*0004*/ 	.word	0x00000082


	//----- nvinfo : EIATTR_KPARAM_INFO
	.align		4
.L_69:
        /*0008*/ 	.byte	0x04, 0x17
        /*000a*/ 	.short	(.L_71 - .L_70)
.L_70:
        /*000c*/ 	.word	0x00000000
        /*0010*/ 	.short	0x0002
        /*0012*/ 	.short	0x0010
        /*0014*/ 	.byte	0x00, 0xf5, 0x21, 0x00


	//----- nvinfo : EIATTR_KPARAM_INFO
	.align		4
.L_71:
        /*0018*/ 	.byte	0x04, 0x17
        /*001a*/ 	.short	(.L_73 - .L_72)
.L_72:
        /*001c*/ 	.word	0x00000000
        /*0020*/ 	.short	0x0001
        /*0022*/ 	.short	0x0008
        /*0024*/ 	.byte	0x00, 0xf0, 0x11, 0x00


	//----- nvinfo : EIATTR_KPARAM_INFO
	.align		4
.L_73:
        /*0028*/ 	.byte	0x04, 0x17
        /*002a*/ 	.short	(.L_75 - .L_74)
.L_74:
        /*002c*/ 	.word	0x00000000
        /*0030*/ 	.short	0x0000
        /*0032*/ 	.short	0x0000
        /*0034*/ 	.byte	0x00, 0xf5, 0x21, 0x00


	//----- nvinfo : EIATTR_SPARSE_MMA_MASK
	.align		4
.L_75:
        /*0038*/ 	.byte	0x03, 0x50
        /*003a*/ 	.short	0x0000


	//----- nvinfo : EIATTR_MAXREG_COUNT
	.align		4
        /*003c*/ 	.byte	0x03, 0x1b
        /*003e*/ 	.short	0x00ff


	//----- nvinfo : EIATTR_NUM_BARRIERS
	.align		4
        /*0040*/ 	.byte	0x02, 0x4c
        /*0042*/ 	.byte	0x01
	.zero		1


	//----- nvinfo : EIATTR_MERCURY_ISA_VERSION
	.align		4
        /*0044*/ 	.byte	0x03, 0x5f
        /*0046*/ 	.short	0x0101


	//----- nvinfo : EIATTR_VRC_CTA_INIT_COUNT
	.align		4
        /*0048*/ 	.byte	0x02, 0x4a
	.zero		1
	.zero		1


	//----- nvinfo : EIATTR_EXIT_INSTR_OFFSETS
	.align		4
        /*004c*/ 	.byte	0x04, 0x1c
        /*004e*/ 	.short	(.L_77 - .L_76)


	//   ....[0]....
.L_76:
        /*0050*/ 	.word	0x00000a20


	//   ....[1]....
        /*0054*/ 	.word	0x00000a70


	//----- nvinfo : EIATTR_CRS_STACK_SIZE
	.align		4
.L_77:
        /*0058*/ 	.byte	0x04, 0x1e
        /*005a*/ 	.short	(.L_79 - .L_78)
.L_78:
        /*005c*/ 	.word	0x00000000


	//----- nvinfo : EIATTR_CBANK_PARAM_SIZE
	.align		4
.L_79:
        /*0060*/ 	.byte	0x03, 0x19
        /*0062*/ 	.short	0x0018


	//----- nvinfo : EIATTR_PARAM_CBANK
	.align		4
        /*0064*/ 	.byte	0x04, 0x0a
        /*0066*/ 	.short	(.L_81 - .L_80)
	.align		4
.L_80:
        /*0068*/ 	.word	index@(.nv.constant0._Z14max_idx_kernelPKfiPi)
        /*006c*/ 	.short	0x0380
        /*006e*/ 	.short	0x0018


	//----- nvinfo : EIATTR_SW_WAR
	.align		4
.L_81:
        /*0070*/ 	.byte	0x04, 0x36
        /*0072*/ 	.short	(.L_83 - .L_82)
.L_82:
        /*0074*/ 	.word	0x00000008
.L_83:


//--------------------- .nv.callgraph             --------------------------
	.section	.nv.callgraph,"",@"SHT_CUDA_CALLGRAPH"
	.align	4
	.sectionentsize	8
	.align		4
        /*0000*/ 	.word	0x00000000
	.align		4
        /*0004*/ 	.word	0xffffffff
	.align		4
        /*0008*/ 	.word	0x00000000
	.align		4
        /*000c*/ 	.word	0xfffffffe
	.align		4
        /*0010*/ 	.word	0x00000000
	.align		4
        /*0014*/ 	.word	0xfffffffd
	.align		4
        /*0018*/ 	.word	0x00000000
	.align		4
        /*001c*/ 	.word	0xfffffffc


//--------------------- .nv.constant4             --------------------------
	.section	.nv.constant4,"a",@progbits
	.align	8
	.align		8
.nv.constant4:
        /*0000*/ 	.dword	blk_vals
	.align		8
        /*0008*/ 	.dword	blk_idxs
	.align		8
        /*0010*/ 	.dword	blk_num
	.align		8
        /*0018*/ 	.dword	vals
	.align		8
        /*0020*/ 	.dword	idxs
	.align		8
        /*0028*/ 	.dword	_ZN34_INTERNAL_8ceba709_4_k_cu_d74234b74cuda3std3__45__cpo5beginE
	.align		8
        /*0030*/ 	.dword	_ZN34_INTERNAL_8ceba709_4_k_cu_d74234b74cuda3std3__45__cpo3endE
	.align		8
        /*0038*/ 	.dword	_ZN34_INTERNAL_8ceba709_4_k_cu_d74234b74cuda3std3__45__cpo6cbeginE
	.align		8
        /*0040*/ 	.dword	_ZN34_INTERNAL_8ceba709_4_k_cu_d74234b74cuda3std3__45__cpo4cendE
	.align		8
        /*0048*/ 	.dword	_ZN34_INTERNAL_8ceba709_4_k_cu_d74234b74cuda3std3__45__cpo6rbeginE
	.align		8
        /*0050*/ 	.dword	_ZN34_INTERNAL_8ceba709_4_k_cu_d74234b74cuda3std3__45__cpo4rendE
	.align		8
        /*0058*/ 	.dword	_ZN34_INTERNAL_8ceba709_4_k_cu_d74234b74cuda3std3__45__cpo7crbeginE
	.align		8
        /*0060*/ 	.dword	_ZN34_INTERNAL_8ceba709_4_k_cu_d74234b74cuda3std3__45__cpo5crendE
	.align		8
        /*0068*/ 	.dword	_ZN34_INTERNAL_8ceba709_4_k_cu_d74234b74cuda3std3__436_GLOBAL__N__8ceba709_4_k_cu_d74234b76ignoreE
	.align		8
        /*0070*/ 	.dword	_ZN34_INTERNAL_8ceba709_4_k_cu_d74234b74cuda3std3__419piecewise_constructE
	.align		8
        /*0078*/ 	.dword	_ZN34_INTERNAL_8ceba709_4_k_cu_d74234b74cuda3std3__48in_placeE
	.align		8
        /*0080*/ 	.dword	_ZN34_INTERNAL_8ceba709_4_k_cu_d74234b74cuda3std3__420unreachable_sentinelE
	.align		8
        /*0088*/ 	.dword	_ZN34_INTERNAL_8ceba709_4_k_cu_d74234b74cuda3std3__47nulloptE
	.align		8
        /*0090*/ 	.dword	_ZN34_INTERNAL_8ceba709_4_k_cu_d74234b74cuda3std3__48unexpectE
	.align		8
        /*0098*/ 	.dword	_ZN34_INTERNAL_8ceba709_4_k_cu_d74234b74cuda3std6ranges3__45__cpo4swapE
	.align		8
        /*00a0*/ 	.dword	_ZN34_INTERNAL_8ceba709_4_k_cu_d74234b74cuda3std6ranges3__45__cpo9iter_moveE
	.align		8
        /*00a8*/ 	.dword	_ZN34_INTERNAL_8ceba709_4_k_cu_d74234b74cuda3std6ranges3__45__cpo5beginE
	.align		8
        /*00b0*/ 	.dword	_ZN34_INTERNAL_8ceba709_4_k_cu_d74234b74cuda3std6ranges3__45__cpo3endE
	.align		8
        /*00b8*/ 	.dword	_ZN34_INTERNAL_8ceba709_4_k_cu_d74234b74cuda3std6ranges3__45__cpo6cbeginE
	.align		8
        /*00c0*/ 	.dword	_ZN34_INTERNAL_8ceba709_4_k_cu_d74234b74cuda3std6ranges3__45__cpo4cendE
	.align		8
        /*00c8*/ 	.dword	_ZN34_INTERNAL_8ceba709_4_k_cu_d74234b74cuda3std6ranges3__45__cpo7advanceE
	.align		8
        /*00d0*/ 	.dword	_ZN34_INTERNAL_8ceba709_4_k_cu_d74234b74cuda3std6ranges3__45__cpo9iter_swapE
	.align		8
        /*00d8*/ 	.dword	_ZN34_INTERNAL_8ceba709_4_k_cu_d74234b74cuda3std6ranges3__45__cpo4nextE
	.align		8
        /*00e0*/ 	.dword	_ZN34_INTERNAL_8ceba709_4_k_cu_d74234b74cuda3std6ranges3__45__cpo4prevE
	.align		8
        /*00e8*/ 	.dword	_ZN34_INTERNAL_8ceba709_4_k_cu_d74234b74cuda3std6ranges3__45__cpo4dataE
	.align		8
        /*00f0*/ 	.dword	_ZN34_INTERNAL_8ceba709_4_k_cu_d74234b74cuda3std6ranges3__45__cpo5cdataE
	.align		8
        /*00f8*/ 	.dword	_ZN34_INTERNAL_8ceba709_4_k_cu_d74234b74cuda3std6ranges3__45__cpo4sizeE
	.align		8
        /*0100*/ 	.dword	_ZN34_INTERNAL_8ceba709_4_k_cu_d74234b74cuda3std6ranges3__45__cpo5ssizeE
	.align		8
        /*0108*/ 	.dword	_ZN34_INTERNAL_8ceba709_4_k_cu_d74234b74cuda3std6ranges3__45__cpo8distanceE
	.align		8
        /*0110*/ 	.dword	_ZN34_INTERNAL_8ceba709_4_k_cu_d74234b76thrust24THRUST_300001_SM_1000_NS8cuda_cub3parE
	.align		8
        /*0118*/ 	.dword	_ZN34_INTERNAL_8ceba709_4_k_cu_d74234b76thrust24THRUST_300001_SM_1000_NS8cuda_cub10par_nosyncE
	.align		8
        /*0120*/ 	.dword	_ZN34_INTERNAL_8ceba709_4_k_cu_d74234b76thrust24THRUST_300001_SM_1000_NS6system6detail10sequential3seqE
	.align		8
        /*0128*/ 	.dword	_ZN34_INTERNAL_8ceba709_4_k_cu_d74234b76thrust24THRUST_300001_SM_1000_NS6system3cpp3parE
	.align		8
        /*0130*/ 	.dword	_ZN34_INTERNAL_8ceba709_4_k_cu_d74234b76thrust24THRUST_300001_SM_1000_NS12placeholders2_1E
	.align		8
        /*0138*/ 	.dword	_ZN34_INTERNAL_8ceba709_4_k_cu_d74234b76thrust24THRUST_300001_SM_1000_NS12placeholders2_2E
	.align		8
        /*0140*/ 	.dword	_ZN34_INTERNAL_8ceba709_4_k_cu_d74234b76thrust24THRUST_300001_SM_1000_NS12placeholders2_3E
	.align		8
        /*0148*/ 	.dword	_ZN34_INTERNAL_8ceba709_4_k_cu_d74234b76thrust24THRUST_300001_SM_1000_NS12placeholders2_4E
	.align		8
        /*0150*/ 	.dword	_ZN34_INTERNAL_8ceba709_4_k_cu_d74234b76thrust24THRUST_300001_SM_1000_NS12placeholders2_5E
	.align		8
        /*0158*/ 	.dword	_ZN34_INTERNAL_8ceba709_4_k_cu_d74234b76thrust24THRUST_300001_SM_1000_NS12placeholders2_6E
	.align		8
        /*0160*/ 	.dword	_ZN34_INTERNAL_8ceba709_4_k_cu_d74234b76thrust24THRUST_300001_SM_1000_NS12placeholders2_7E
	.align		8
        /*0168*/ 	.dword	_ZN34_INTERNAL_8ceba709_4_k_cu_d74234b76thrust24THRUST_300001_SM_1000_NS12placeholders2_8E
	.align		8
        /*0170*/ 	.dword	_ZN34_INTERNAL_8ceba709_4_k_cu_d74234b76thrust24THRUST_300001_SM_1000_NS12placeholders2_9E
	.align		8
        /*0178*/ 	.dword	_ZN34_INTERNAL_8ceba709_4_k_cu_d74234b76thrust24THRUST_300001_SM_1000_NS12placeholders3_10E
	.align		8
        /*0180*/ 	.dword	_ZN34_INTERNAL_8ceba709_4_k_cu_d74234b76thrust24THRUST_300001_SM_1000_NS3seqE
	.align		8
        /*0188*/ 	.dword	_ZN34_INTERNAL_8ceba709_4_k_cu_d74234b76thrust24THRUST_300001_SM_1000_NS6deviceE


//--------------------- .text._ZN3cub18CUB_300001_SM_10006detail11EmptyKernelIvEEvv --------------------------
	.section	.text._ZN3cub18CUB_300001_SM_10006detail11EmptyKernelIvEEvv,"ax",@progbits
	.align	128
        .global         _ZN3cub18CUB_300001_SM_10006detail11EmptyKernelIvEEvv
        .type           _ZN3cub18CUB_300001_SM_10006detail11EmptyKernelIvEEvv,@function
        .size           _ZN3cub18CUB_300001_SM_10006detail11EmptyKernelIvEEvv,(.L_x_25 - _ZN3cub18CUB_300001_SM_10006detail11EmptyKernelIvEEvv)
        .other          _ZN3cub18CUB_300001_SM_10006detail11EmptyKernelIvEEvv,@"STO_CUDA_ENTRY STV_DEFAULT"
_ZN3cub18CUB_300001_SM_10006detail11EmptyKernelIvEEvv:
.text._ZN3cub18CUB_300001_SM_10006detail11EmptyKernelIvEEvv:
[----:B------:R-:W-:Y:S01]  /*0000*/  LDC R1, c[0x0][0x37c] ;  /* 0x0000df00ff017b82 */ /* 0x000fe20000000800 */
[----:B------:R-:W-:Y:S05]  /*0010*/  EXIT ;  /* 0x000000000000794d */ /* 0x000fea0003800000 */
.L_x_0:
[----:B------:R-:W-:-:S00]  /*0020*/  BRA `(.L_x_0) ;  /* 0xfffffffc00fc7947 */ /* 0x000fc0000383ffff */
[----:B------:R-:W-:-:S00]  /*0030*/  NOP ;  /* 0x0000000000007918 */ /* 0x000fc00000000000 */
        /* <DEDUP_REMOVED lines=12> */
.L_x_25:


//--------------------- .text._Z14max_idx_kernelPKfiPi --------------------------
	.section	.text._Z14max_idx_kernelPKfiPi,"ax",@progbits
	.align	128
        .global         _Z14max_idx_kernelPKfiPi
        .type           _Z14max_idx_kernelPKfiPi,@function
        .size           _Z14max_idx_kernelPKfiPi,(.L_x_26 - _Z14max_idx_kernelPKfiPi)
        .other          _Z14max_idx_kernelPKfiPi,@"STO_CUDA_ENTRY STV_DEFAULT"
_Z14max_idx_kernelPKfiPi:
.text._Z14max_idx_kernelPKfiPi:
[----:B------:R-:W-:Y:S01]  /*0000*/  LDC R1, c[0x0][0x37c] ;  /* 0x0000df00ff017b82 */ /* 0x000fe20000000800 */
[----:B------:R-:W0:Y:S01]  /*0010*/  S2R R0, SR_TID.X ;  /* 0x0000000000007919 */ /* 0x000e220000002100 */
[----:B------:R-:W0:Y:S06]  /*0020*/  LDCU UR6, c[0x0][0x388] ;  /* 0x00007100ff0677ac */ /* 0x000e2c0008000800 */
[----:B------:R-:W1:Y:S01]  /*0030*/  LDC.64 R6, c[0x4][0x18] ;  /* 0x01000600ff067b82 */ /* 0x000e620000000a00 */
[----:B------:R-:W-:Y:S01]  /*0040*/  BSSY.RECONVERGENT B0, `(.L_x_1) ;  /* 0x000001a000007945 */ /* 0x000fe20003800200 */
[----:B------:R-:W-:Y:S01]  /*0050*/  IMAD.MOV.U32 R11, RZ, RZ, -0x1 ;  /* 0xffffffffff0b7424 */ /* 0x000fe200078e00ff */
[----:B------:R-:W2:Y:S01]  /*0060*/  LDCU.64 UR4, c[0x0][0x358] ;  /* 0x00006b00ff0477ac */ /* 0x000ea20008000a00 */
[----:B------:R-:W-:-:S04]  /*0070*/  IMAD.MOV.U32 R13, RZ, RZ, -0x40800000 ;  /* 0xbf800000ff0d7424 */ /* 0x000fc800078e00ff */
[----:B------:R-:W3:Y:S01]  /*0080*/  LDC.64 R8, c[0x4][0x20] ;  /* 0x01000800ff087b82 */ /* 0x000ee20000000a00 */
[C---:B0-----:R-:W-:Y:S02]  /*0090*/  ISETP.GE.AND P1, PT, R0.reuse, UR6, PT ;  /* 0x0000000600007c0c */ /* 0x041fe4000bf26270 */
[C---:B------:R-:W-:Y:S02]  /*00a0*/  ISETP.GT.U32.AND P0, PT, R0.reuse, 0x1ff, PT ;  /* 0x000001ff0000780c */ /* 0x040fe40003f04070 */
[C---:B------:R-:W-:Y:S02]  /*00b0*/  ISETP.GT.U32.AND P6, PT, R0.reuse, 0xff, PT ;  /* 0x000000ff0000780c */ /* 0x040fe40003fc4070 */
[C---:B------:R-:W-:Y:S02]  /*00c0*/  ISETP.GT.U32.AND P5, PT, R0.reuse, 0x7f, PT ;  /* 0x0000007f0000780c */ /* 0x040fe40003fa4070 */
[C---:B------:R-:W-:Y:S02]  /*00d0*/  ISETP.GT.U32.AND P4, PT, R0.reuse, 0x3f, PT ;  /* 0x0000003f0000780c */ /* 0x040fe40003f84070 */
[----:B------:R-:W-:-:S02]  /*00e0*/  ISETP.GT.U32.AND P3, PT, R0, 0x1f, PT ;  /* 0x0000001f0000780c */ /* 0x000fc40003f64070 */
[----:B------:R-:W-:Y:S01]  /*00f0*/  ISETP.GT.U32.AND P2, PT, R0, 0xf, PT ;  /* 0x0000000f0000780c */ /* 0x000fe20003f44070 */
[----:B--2---:R-:W-:-:S12]  /*0100*/  @P1 BRA `(.L_x_2) ;  /* 0x0000000000341947 */ /* 0x004fd80003800000 */
[----:B------:R-:W0:Y:S01]  /*0110*/  LDC R15, c[0x0][0x360] ;  /* 0x0000d800ff0f7b82 */ /* 0x000e220000000800 */
[----:B------:R-:W-:Y:S02]  /*0120*/  IMAD.MOV.U32 R13, RZ, RZ, -0x40800000 ;  /* 0xbf800000ff0d7424 */ /* 0x000fe400078e00ff */
[----:B------:R-:W-:Y:S02]  /*0130*/  IMAD.MOV.U32 R11, RZ, RZ, -0x1 ;  /* 0xffffffffff0b7424 */ /* 0x000fe400078e00ff */
[----:B------:R-:W-:-:S03]  /*0140*/  IMAD.MOV.U32 R10, RZ, RZ, R0 ;  /* 0x000000ffff0a7224 */ /* 0x000fc600078e0000 */
[----:B------:R-:W2:Y:S04]  /*0150*/  LDC.64 R4, c[0x0][0x380] ;  /* 0x0000e000ff047b82 */ /* 0x000ea80000000a00 */
.L_x_3:
[----:B--2---:R-:W-:-:S06]  /*0160*/  IMAD.WIDE R2, R10, 0x4, R4 ;  /* 0x000000040a027825 */ /* 0x004fcc00078e0204 */
[----:B------:R-:W2:Y:S02]  /*0170*/  LDG.E R2, desc[UR4][R2.64] ;  /* 0x0000000402027981 */ /* 0x000ea4000c1e1900 */
[----:B--2---:R-:W-:-:S04]  /*0180*/  FSETP.GT.AND P1, PT, R2, R13, PT ;  /* 0x0000000d0200720b */ /* 0x004fc80003f24000 */
[----:B------:R-:W-:Y:S01]  /*0190*/  SEL R11, R10, R11, P1 ;  /* 0x0000000b0a0b7207 */ /* 0x000fe20000800000 */
[----:B0-----:R-:W-:Y:S01]  /*01a0*/  IMAD.IADD R10, R15, 0x1, R10 ;  /* 0x000000010f0a7824 */ /* 0x001fe200078e020a */
[----:B------:R-:W-:-:S04]  /*01b0*/  FSEL R13, R2, R13, P1 ;  /* 0x0000000d020d7208 */ /* 0x000fc80000800000 */
[----:B------:R-:W-:-:S13]  /*01c0*/  ISETP.GE.AND P1, PT, R10, UR6, PT ;  /* 0x000000060a007c0c */ /* 0x000fda000bf26270 */
[----:B------:R-:W-:Y:S05]  /*01d0*/  @!P1 BRA `(.L_x_3) ;  /* 0xfffffffc00e09947 */ /* 0x000fea000383ffff */
.L_x_2:
[----:B------:R-:W-:Y:S05]  /*01e0*/  BSYNC.RECONVERGENT B0 ;  /* 0x0000000000007941 */ /* 0x000fea0003800200 */
.L_x_1:
[C---:B-1----:R-:W-:Y:S01]  /*01f0*/  IMAD.WIDE.U32 R2, R0.reuse, 0x4, R6 ;  /* 0x0000000400027825 */ /* 0x042fe200078e0006 */
[----:B------:R-:W-:Y:S01]  /*0200*/  BSSY.RECONVERGENT B0, `(.L_x_4) ;  /* 0x000000f000007945 */ /* 0x000fe20003800200 */
[C---:B------:R-:W-:Y:S02]  /*0210*/  ISETP.GT.U32.AND P1, PT, R0.reuse, 0x7, PT ;  /* 0x000000070000780c */ /* 0x040fe40003f24070 */
[----:B---3--:R-:W-:Y:S01]  /*0220*/  IMAD.WIDE.U32 R4, R0, 0x4, R8 ;  /* 0x0000000400047825 */ /* 0x008fe200078e0008 */
[----:B------:R0:W-:Y:S04]  /*0230*/  STG.E.STRONG.SYS desc[UR4][R2.64], R13 ;  /* 0x0000000d02007986 */ /* 0x0001e8000c115904 */
[----:B------:R0:W-:Y:S01]  /*0240*/  STG.E.STRONG.SYS desc[UR4][R4.64], R11 ;  /* 0x0000000b04007986 */ /* 0x0001e2000c115904 */
[----:B------:R-:W-:Y:S06]  /*0250*/  BAR.SYNC.DEFER_BLOCKING 0x0 ;  /* 0x0000000000007b1d */ /* 0x000fec0000010000 */
[----:B------:R-:W-:Y:S05]  /*0260*/  @P0 BRA `(.L_x_5) ;  /* 0x0000000000200947 */ /* 0x000fea0003800000 */
[----:B------:R-:W2:Y:S04]  /*0270*/  LDG.E.STRONG.SYS R6, desc[UR4][R2.64] ;  /* 0x0000000402067981 */ /* 0x000ea8000c1f5900 */
[----:B------:R-:W2:Y:S02]  /*0280*/  LDG.E.STRONG.SYS R7, desc[UR4][R2.64+0x800] ;  /* 0x0008000402077981 */ /* 0x000ea4000c1f5900 */
[----:B--2---:R-:W-:-:S13]  /*0290*/  FSETP.GEU.AND P0, PT, R6, R7, PT ;  /* 0x000000070600720b */ /* 0x004fda0003f0e000 */
[----:B------:R-:W-:Y:S05]  /*02a0*/  @P0 BRA `(.L_x_5) ;  /* 0x0000000000100947 */ /* 0x000fea0003800000 */
[----:B------:R-:W2:Y:S04]  /*02b0*/  LDG.E.STRONG.SYS R7, desc[UR4][R2.64+0x800] ;  /* 0x0008000402077981 */ /* 0x000ea8000c1f5900 */
[----:B--2---:R1:W-:Y:S04]  /*02c0*/  STG.E.STRONG.SYS desc[UR4][R2.64], R7 ;  /* 0x0000000702007986 */ /* 0x0043e8000c115904 */
[----:B------:R-:W2:Y:S04]  /*02d0*/  LDG.E.STRONG.SYS R9, desc[UR4][R4.64+0x800] ;  /* 0x0008000404097981 */ /* 0x000ea8000c1f5900 */
[----:B--2---:R1:W-:Y:S02]  /*02e0*/  STG.E.STRONG.SYS desc[UR4][R4.64], R9 ;  /* 0x0000000904007986 */ /* 0x0043e4000c115904 */
.L_x_5:
[----:B------:R-:W-:Y:S05]  /*02f0*/  BSYNC.RECONVERGENT B0 ;  /* 0x0000000000007941 */ /* 0x000fea0003800200 */
.L_x_4:
[----:B------:R-:W-:Y:S01]  /*0300*/  BAR.SYNC.DEFER_BLOCKING 0x0 ;  /* 0x0000000000007b1d */ /* 0x000fe20000010000 */
[----:B------:R-:W-:-:S05]  /*0310*/  ISETP.GT.U32.AND P0, PT, R0, 0x3, PT ;  /* 0x000000030000780c */ /* 0x000fca0003f04070 */
[----:B------:R-:W-:Y:S04]  /*0320*/  BSSY.RECONVERGENT B0, `(.L_x_6) ;  /* 0x000000a000007945 */ /* 0x000fe80003800200 */
[----:B------:R-:W-:Y:S05]  /*0330*/  @P6 BRA `(.L_x_7) ;  /* 0x0000000000206947 */ /* 0x000fea0003800000 */
[----:B------:R-:W2:Y:S04]  /*0340*/  LDG.E.STRONG.SYS R6, desc[UR4][R2.64] ;  /* 0x0000000402067981 */ /* 0x000ea8000c1f5900 */
[----:B-1----:R-:W2:Y:S02]  /*0350*/  LDG.E.STRONG.SYS R7, desc[UR4][R2.64+0x400] ;  /* 0x0004000402077981 */ /* 0x002ea4000c1f5900 */
[----:B--2---:R-:W-:-:S13]  /*0360*/  FSETP.GEU.AND P6, PT, R6, R7, PT ;  /* 0x000000070600720b */ /* 0x004fda0003fce000 */
[----:B------:R-:W-:Y:S05]  /*0370*/  @P6 BRA `(.L_x_7) ;  /* 0x0000000000106947 */ /* 0x000fea0003800000 */
[----:B------:R-:W2:Y:S04]  /*0380*/  LDG.E.STRONG.SYS R7, desc[UR4][R2.64+0x400] ;  /* 0x0004000402077981 */ /* 0x000ea8000c1f5900 */
[----:B--2---:R2:W-:Y:S04]  /*0390*/  STG.E.STRONG.SYS desc[UR4][R2.64], R7 ;  /* 0x0000000702007986 */ /* 0x0045e8000c115904 */
[----:B------:R-:W3:Y:S04]  /*03a0*/  LDG.E.STRONG.SYS R9, desc[UR4][R4.64+0x400] ;  /* 0x0004000404097981 */ /* 0x000ee8000c1f5900 */
[----:B---3--:R2:W-:Y:S02]  /*03b0*/  STG.E.STRONG.SYS desc[UR4][R4.64], R9 ;  /* 0x0000000904007986 */ /* 0x0085e4000c115904 */
.L_x_7:
[----:B------:R-:W-:Y:S05]  /*03c0*/  BSYNC.RECONVERGENT B0 ;  /* 0x0000000000007941 */ /* 0x000fea0003800200 */
.L_x_6:
[----:B------:R-:W-:Y:S01]  /*03d0*/  BAR.SYNC.DEFER_BLOCKING 0x0 ;  /* 0x0000000000007b1d */ /* 0x000fe20000010000 */
[----:B------:R-:W-:-:S05]  /*03e0*/  ISETP.GT.U32.AND P6, PT, R0, 0x1, PT ;  /* 0x000000010000780c */ /* 0x000fca0003fc4070 */
[----:B------:R-:W-:Y:S04]  /*03f0*/  BSSY.RECONVERGENT B0, `(.L_x_8) ;  /* 0x000000a000007945 */ /* 0x000fe80003800200 */
[----:B------:R-:W-:Y:S05]  /*0400*/  @P5 BRA `(.L_x_9) ;  /* 0x0000000000205947 */ /* 0x000fea0003800000 */
[----:B------:R-:W3:Y:S04]  /*0410*/  LDG.E.STRONG.SYS R6, desc[UR4][R2.64] ;  /* 0x0000000402067981 */ /* 0x000ee8000c1f5900 */
[----:B-12---:R-:W3:Y:S02]  /*0420*/  LDG.E.STRONG.SYS R7, desc[UR4][R2.64+0x200] ;  /* 0x0002000402077981 */ /* 0x006ee4000c1f5900 */
[----:B---3--:R-:W-:-:S13]  /*0430*/  FSETP.GEU.AND P5, PT, R6, R7, PT ;  /* 0x000000070600720b */ /* 0x008fda0003fae000 */
[----:B------:R-:W-:Y:S05]  /*0440*/  @P5 BRA `(.L_x_9) ;  /* 0x0000000000105947 */ /* 0x000fea0003800000 */
[----:B------:R-:W2:Y:S04]  /*0450*/  LDG.E.STRONG.SYS R7, desc[UR4][R2.64+0x200] ;  /* 0x0002000402077981 */ /* 0x000ea8000c1f5900 */
[----:B--2---:R3:W-:Y:S04]  /*0460*/  STG.E.STRONG.SYS desc[UR4][R2.64], R7 ;  /* 0x0000000702007986 */ /* 0x0047e8000c115904 */
[----:B------:R-:W2:Y:S04]  /*0470*/  LDG.E.STRONG.SYS R9, desc[UR4][R4.64+0x200] ;  /* 0x0002000404097981 */ /* 0x000ea8000c1f5900 */
[----:B--2---:R3:W-:Y:S02]  /*0480*/  STG.E.STRONG.SYS desc[UR4][R4.64], R9 ;  /* 0x0000000904007986 */ /* 0x0047e4000c115904 */
.L_x_9:
[----:B------:R-:W-:Y:S05]  /*0490*/  BSYNC.RECONVERGENT B0 ;  /* 0x0000000000007941 */ /* 0x000fea0003800200 */
.L_x_8:
[----:B------:R-:W-:Y:S01]  /*04a0*/  BAR.SYNC.DEFER_BLOCKING 0x0 ;  /* 0x0000000000007b1d */ /* 0x000fe20000010000 */
[----:B------:R-:W-:-:S05]  /*04b0*/  ISETP.NE.AND P5, PT, R0, RZ, PT ;  /* 0x000000ff0000720c */ /* 0x000fca0003fa5270 */
[----:B------:R-:W-:Y:S04]  /*04c0*/  BSSY.RECONVERGENT B0, `(.L_x_10) ;  /* 0x000000a000007945 */ /* 0x000fe80003800200 */
[----:B------:R-:W-:Y:S05]  /*04d0*/  @P4 BRA `(.L_x_11) ;  /* 0x0000000000204947 */ /* 0x000fea0003800000 */
[----:B------:R-:W4:Y:S04]  /*04e0*/  LDG.E.STRONG.SYS R0, desc[UR4][R2.64] ;  /* 0x0000000402007981 */ /* 0x000f28000c1f5900 */
[----:B-123--:R-:W4:Y:S02]  /*04f0*/  LDG.E.STRONG.SYS R7, desc[UR4][R2.64+0x100] ;  /* 0x0001000402077981 */ /* 0x00ef24000c1f5900 */
[----:B----4-:R-:W-:-:S13]  /*0500*/  FSETP.GEU.AND P4, PT, R0, R7, PT ;  /* 0x000000070000720b */ /* 0x010fda0003f8e000 */
[----:B------:R-:W-:Y:S05]  /*0510*/  @P4 BRA `(.L_x_11) ;  /* 0x0000000000104947 */ /* 0x000fea0003800000 */
[----:B------:R-:W2:Y:S04]  /*0520*/  LDG.E.STRONG.SYS R7, desc[UR4][R2.64+0x100] ;  /* 0x0001000402077981 */ /* 0x000ea8000c1f5900 */
[----:B--2---:R4:W-:Y:S04]  /*0530*/  STG.E.STRONG.SYS desc[UR4][R2.64], R7 ;  /* 0x0000000702007986 */ /* 0x0049e8000c115904 */
[----:B------:R-:W2:Y:S04]  /*0540*/  LDG.E.STRONG.SYS R9, desc[UR4][R4.64+0x100] ;  /* 0x0001000404097981 */ /* 0x000ea8000c1f5900 */
[----:B--2---:R4:W-:Y:S02]  /*0550*/  STG.E.STRONG.SYS desc[UR4][R4.64], R9 ;  /* 0x0000000904007986 */ /* 0x0049e4000c115904 */
.L_x_11:
[----:B------:R-:W-:Y:S05]  /*0560*/  BSYNC.RECONVERGENT B0 ;  /* 0x0000000000007941 */ /* 0x000fea0003800200 */
.L_x_10:
[----:B------:R-:W-:Y:S06]  /*0570*/  BAR.SYNC.DEFER_BLOCKING 0x0 ;  /* 0x0000000000007b1d */ /* 0x000fec0000010000 */
[----:B------:R-:W-:Y:S04]  /*0580*/  BSSY.RECONVERGENT B0, `(.L_x_12) ;  /* 0x000000a000007945 */ /* 0x000fe80003800200 */
[----:B------:R-:W-:Y:S05]  /*0590*/  @P3 BRA `(.L_x_13) ;  /* 0x0000000000203947 */ /* 0x000fea0003800000 */
[----:B------:R-:W5:Y:S04]  /*05a0*/  LDG.E.STRONG.SYS R0, desc[UR4][R2.64] ;  /* 0x0000000402007981 */ /* 0x000f68000c1f5900 */
[----:B-1234-:R-:W5:Y:S02]  /*05b0*/  LDG.E.STRONG.SYS R7, desc[UR4][R2.64+0x80] ;  /* 0x0000800402077981 */ /* 0x01ef64000c1f5900 */
[----:B-----5:R-:W-:-:S13]  /*05c0*/  FSETP.GEU.AND P3, PT, R0, R7, PT ;  /* 0x000000070000720b */ /* 0x020fda0003f6e000 */
[----:B------:R-:W-:Y:S05]  /*05d0*/  @P3 BRA `(.L_x_13) ;  /* 0x0000000000103947 */ /* 0x000fea0003800000 */
[----:B------:R-:W2:Y:S04]  /*05e0*/  LDG.E.STRONG.SYS R7, desc[UR4][R2.64+0x80] ;  /* 0x0000800402077981 */ /* 0x000ea8000c1f5900 */
[----:B--2---:R1:W-:Y:S04]  /*05f0*/  STG.E.STRONG.SYS desc[UR4][R2.64], R7 ;  /* 0x0000000702007986 */ /* 0x0043e8000c115904 */
[----:B------:R-:W2:Y:S04]  /*0600*/  LDG.E.STRONG.SYS R9, desc[UR4][R4.64+0x80] ;  /* 0x0000800404097981 */ /* 0x000ea8000c1f5900 */
[----:B--2---:R1:W-:Y:S02]  /*0610*/  STG.E.STRONG.SYS desc[UR4][R4.64], R9 ;  /* 0x0000000904007986 */ /* 0x0043e4000c115904 */
.L_x_13:
[----:B------:R-:W-:Y:S05]  /*0620*/  BSYNC.RECONVERGENT B0 ;  /* 0x0000000000007941 */ /* 0x000fea0003800200 */
.L_x_12:
        /* <DEDUP_REMOVED lines=11> */
.L_x_15:
[----:B------:R-:W-:Y:S05]  /*06e0*/  BSYNC.RECONVERGENT B0 ;  /* 0x0000000000007941 */ /* 0x000fea0003800200 */
.L_x_14:
        /* <DEDUP_REMOVED lines=11> */
.L_x_17:
[----:B------:R-:W-:Y:S05]  /*07a0*/  BSYNC.RECONVERGENT B0 ;  /* 0x0000000000007941 */ /* 0x000fea0003800200 */
.L_x_16:
        /* <DEDUP_REMOVED lines=11> */
.L_x_19:
[----:B------:R-:W-:Y:S05]  /*0860*/  BSYNC.RECONVERGENT B0 ;  /* 0x0000000000007941 */ /* 0x000fea0003800200 */
.L_x_18:
        /* <DEDUP_REMOVED lines=11> */
.L_x_21:
[----:B------:R-:W-:Y:S05]  /*0920*/  BSYNC.RECONVERGENT B0 ;  /* 0x0000000000007941 */ /* 0x000fea0003800200 */
.L_x_20:
[----:B------:R-:W-:Y:S06]  /*0930*/  BAR.SYNC.DEFER_BLOCKING 0x0 ;  /* 0x0000000000007b1d */ /* 0x000fec0000010000 */
[----:B------:R-:W-:Y:S04]  /*0940*/  BSSY.RECONVERGENT B0, `(.L_x_22) ;  /* 0x000000c000007945 */ /* 0x000fe80003800200 */
[----:B------:R-:W-:Y:S05]  /*0950*/  @P5 BRA `(.L_x_23) ;  /* 0x0000000000285947 */ /* 0x000fea0003800000 */
[----:B-1234-:R-:W1:Y:S01]  /*0960*/  LDC.64 R6, c[0x4][0x18] ;  /* 0x01000600ff067b82 */ /* 0x01ee620000000a00 */
[----:B------:R-:W2:Y:S04]  /*0970*/  LDG.E.STRONG.SYS R0, desc[UR4][R2.64] ;  /* 0x0000000402007981 */ /* 0x000ea8000c1f5900 */
[----:B-1----:R-:W2:Y:S02]  /*0980*/  LDG.E.STRONG.SYS R9, desc[UR4][R6.64+0x4] ;  /* 0x0000040406097981 */ /* 0x002ea4000c1f5900 */
[----:B--2---:R-:W-:-:S13]  /*0990*/  FSETP.GEU.AND P0, PT, R0, R9, PT ;  /* 0x000000090000720b */ /* 0x004fda0003f0e000 */
[----:B------:R-:W-:Y:S05]  /*09a0*/  @P0 BRA `(.L_x_23) ;  /* 0x0000000000140947 */ /* 0x000fea0003800000 */
[----:B------:R-:W2:Y:S01]  /*09b0*/  LDG.E.STRONG.SYS R7, desc[UR4][R6.64+0x4] ;  /* 0x0000040406077981 */ /* 0x000ea2000c1f5900 */
[----:B------:R-:W1:Y:S03]  /*09c0*/  LDC.64 R8, c[0x4][0x20] ;  /* 0x01000800ff087b82 */ /* 0x000e660000000a00 */
[----:B--2---:R2:W-:Y:S04]  /*09d0*/  STG.E.STRONG.SYS desc[UR4][R2.64], R7 ;  /* 0x0000000702007986 */ /* 0x0045e8000c115904 */
[----:B-1----:R-:W3:Y:S04]  /*09e0*/  LDG.E.STRONG.SYS R9, desc[UR4][R8.64+0x4] ;  /* 0x0000040408097981 */ /* 0x002ee8000c1f5900 */
[----:B---3--:R2:W-:Y:S02]  /*09f0*/  STG.E.STRONG.SYS desc[UR4][R4.64], R9 ;  /* 0x0000000904007986 */ /* 0x0085e4000c115904 */
.L_x_23:
[----:B------:R-:W-:Y:S05]  /*0a00*/  BSYNC.RECONVERGENT B0 ;  /* 0x0000000000007941 */ /* 0x000fea0003800200 */
.L_x_22:
[----:B------:R-:W-:Y:S06]  /*0a10*/  BAR.SYNC.DEFER_BLOCKING 0x0 ;  /* 0x0000000000007b1d */ /* 0x000fec0000010000 */
[----:B------:R-:W-:Y:S05]  /*0a20*/  @P5 EXIT ;  /* 0x000000000000594d */ /* 0x000fea0003800000 */
[----:B01234-:R-:W0:Y:S02]  /*0a30*/  LDC.64 R4, c[0x4][0x20] ;  /* 0x01000800ff047b82 */ /* 0x01fe240000000a00 */
[----:B0-----:R-:W2:Y:S06]  /*0a40*/  LDG.E.STRONG.SYS R5, desc[UR4][R4.64] ;  /* 0x0000000404057981 */ /* 0x001eac000c1f5900 */
[----:B------:R-:W2:Y:S02]  /*0a50*/  LDC.64 R2, c[0x0][0x390] ;  /* 0x0000e400ff027b82 */ /* 0x000ea40000000a00 */
[----:B--2---:R-:W-:Y:S01]  /*0a60*/  STG.E desc[UR4][R2.64], R5 ;  /* 0x0000000502007986 */ /* 0x004fe2000c101904 */
[----:B------:R-:W-:Y:S05]  /*0a70*/  EXIT ;  /* 0x000000000000794d */ /* 0x000fea0003800000 */
.L_x_24:
        /* <DEDUP_REMOVED lines=16> */
.L_x_26:


//--------------------- .nv.shared.reserved.0     --------------------------
	.section	.nv.shared.reserved.0,"aw",@nobits
	.weak		__nv_reservedSMEM_offset_0_alias
	.size		__nv_reservedSMEM_offset_0_alias, 0, 64
	.other		__nv_reservedSMEM_offset_0_alias,@"STO_CUDA_RESERVED_SHARED STV_DEFAULT"
__nv_reservedSMEM_offset_0_alias:
	.zero		0
	.zero		64


//--------------------- .nv.global                --------------------------
	.section	.nv.global,"aw",@nobits
	.align	4
.nv.global:
	.type		blk_num,@object
	.size		blk_num,(blk_vals - blk_num)
blk_num:
	.zero		4
	.type		blk_vals,@object
	.size		blk_vals,(blk_idxs - blk_vals)
blk_vals:
	.zero		3908
	.type		blk_idxs,@object
	.size		blk_idxs,(idxs - blk_idxs)
blk_idxs:
	.zero		3908
	.type		idxs,@object
	.size		idxs,(vals - idxs)
idxs:
	.zero		4096
	.type		vals,@object
	.size		vals,(_ZN34_INTERNAL_8ceba709_4_k_cu_d74234b74cuda3std6ranges3__45__cpo5ssizeE - vals)
vals:
	.zero		4096
	.type		_ZN34_INTERNAL_8ceba709_4_k_cu_d74234b74cuda3std6ranges3__45__cpo5ssizeE,@object
	.size		_ZN34_INTERNAL_8ceba709_4_k_cu_d74234b74cuda3std6ranges3__45__cpo5ssizeE,(_ZN34_INTERNAL_8ceba709_4_k_cu_d74234b76thrust24THRUST_300001_SM_1000_NS3seqE - _ZN34_INTERNAL_8ceba709_4_k_cu_d74234b74cuda3std6ranges3__45__cpo5ssizeE)
_ZN34_INTERNAL_8ceba709_4_k_cu_d74234b74cuda3std6ranges3__45__cpo5ssizeE:
	.zero		1
	.type		_ZN34_INTERNAL_8ceba709_4_k_cu_d74234b76thrust24THRUST_300001_SM_1000_NS3seqE,@object
	.size		_ZN34_INTERNAL_8ceba709_4_k_cu_d74234b76thrust24THRUST_300001_SM_1000_NS3seqE,(_ZN34_INTERNAL_8ceba709_4_k_cu_d74234b74cuda3std3__420unreachable_sentinelE - _ZN34_INTERNAL_8ceba709_4_k_cu_d74234b76thrust24THRUST_300001_SM_1000_NS3seqE)
_ZN34_INTERNAL_8ceba709_4_k_cu_d74234b76thrust24THRUST_300001_SM_1000_NS3seqE:
	.zero		1
	.type		_ZN34_INTERNAL_8ceba709_4_k_cu_d74234b74cuda3std3__420unreachable_sentinelE,@object
	.size		_ZN34_INTERNAL_8ceba709_4_k_cu_d74234b74cuda3std3__420unreachable_sentinelE,(_ZN34_INTERNAL_8ceba709_4_k_cu_d74234b76thrust24THRUST_300001_SM_1000_NS12placeholders2_3E - _ZN34_INTERNAL_8ceba709_4_k_cu_d74234b74cuda3std3__420unreachable_sentinelE)
_ZN34_INTERNAL_8ceba709_4_k_cu_d74234b74cuda3std3__420unreachable_sentinelE:
	.zero		1
	.type		_ZN34_INTERNAL_8ceba709_4_k_cu_d74234b76thrust24THRUST_300001_SM_1000_NS12placeholders2_3E,@object
	.size		_ZN34_INTERNAL_8ceba709_4_k_cu_d74234b76thrust24THRUST_300001_SM_1000_NS12placeholders2_3E,(_ZN34_INTERNAL_8ceba709_4_k_cu_d74234b74cuda3std3__45__cpo4cendE - _ZN34_INTERNAL_8ceba709_4_k_cu_d74234b76thrust24THRUST_300001_SM_1000_NS12placeholders2_3E)
_ZN34_INTERNAL_8ceba709_4_k_cu_d74234b76thrust24THRUST_300001_SM_1000_NS12placeholders2_3E:
	.zero		1
	.type		_ZN34_INTERNAL_8ceba709_4_k_cu_d74234b74cuda3std3__45__cpo4cendE,@object
	.size		_ZN34_INTERNAL_8ceba709_4_k_cu_d74234b74cuda3std3__45__cpo4cendE,(_ZN34_INTERNAL_8ceba709_4_k_cu_d74234b74cuda3std6ranges3__45__cpo4cendE - _ZN34_INTERNAL_8ceba709_4_k_cu_d74234b74cuda3std3__45__cpo4cendE)
_ZN34_INTERNAL_8ceba709_4_k_cu_d74234b74cuda3std3__45__cpo4cendE:
	.zero		1
	.type		_ZN34_INTERNAL_8ceba709_4_k_cu_d74234b74cuda3std6ranges3__45__cpo4cendE,@object
	.size		_ZN34_INTERNAL_8ceba709_4_k_cu_d74234b74cuda3std6ranges3__45__cpo4cendE,(_ZN34_INTERNAL_8ceba709_4_k_cu_d74234b76thrust24THRUST_300001_SM_1000_NS12placeholders2_7E - _ZN34_INTERNAL_8ceba709_4_k_cu_d74234b74cuda3std6ranges3__45__cpo4cendE)
_ZN34_INTERNAL_8ceba709_4_k_cu_d74234b74cuda3std6ranges3__45__cpo4cendE:
	.zero		1
	.type		_ZN34_INTERNAL_8ceba709_4_k_cu_d74234b76thrust24THRUST_300001_SM_1000_NS12placeholders2_7E,@object
	.size		_ZN34_INTERNAL_8ceba709_4_k_cu_d74234b76thrust24THRUST_300001_SM_1000_NS12placeholders2_7E,(_ZN34_INTERNAL_8ceba709_4_k_cu_d74234b74cuda3std3__45__cpo5crendE - _ZN34_INTERNAL_8ceba709_4_k_cu_d74234b76thrust24THRUST_300001_SM_1000_NS12placeholders2_7E)
_ZN34_INTERNAL_8ceba709_4_k_cu_d74234b76thrust24THRUST_300001_SM_1000_NS12placeholders2_7E:
	.zero		1
	.type		_ZN34_INTERNAL_8ceba709_4_k_cu_d74234b74cuda3std3__45__cpo5crendE,@object
	.size		_ZN34_INTERNAL_8ceba709_4_k_cu_d74234b74cuda3std3__45__cpo5crendE,(_ZN34_INTERNAL_8ceba709_4_k_cu_d74234b74cuda3std6ranges3__45__cpo4prevE - _ZN34_INTERNAL_8ceba709_4_k_cu_d74234b74cuda3std3__45__cpo5crendE)
_ZN34_INTERNAL_8ceba709_4_k_cu_d74234b74cuda3std3__45__cpo5crendE:
	.zero		1
	.type		_ZN34_INTERNAL_8ceba709_4_k_cu_d74234b74cuda3std6ranges3__45__cpo4prevE,@object
	.size		_ZN34_INTERNAL_8ceba709_4_k_cu_d74234b74cuda3std6ranges3__45__cpo4prevE,(_ZN34_INTERNAL_8ceba709_4_k_cu_d74234b76thrust24THRUST_300001_SM_1000_NS6system6detail10sequential3seqE - _ZN34_INTERNAL_8ceba709_4_k_cu_d74234b74cuda3std6ranges3__45__cpo4prevE)
_ZN34_INTERNAL_8ceba709_4_k_cu_d74234b74cuda3std6ranges3__45__cpo4prevE:
	.zero		1
	.type		_ZN34_INTERNAL_8ceba709_4_k_cu_d74234b76thrust24THRUST_300001_SM_1000_NS6system6detail10sequential3seqE,@object
	.size		_ZN34_INTERNAL_8ceba709_4_k_cu_d74234b76thrust24THRUST_300001_SM_1000_NS6system6detail10sequential3seqE,(_ZN34_INTERNAL_8ceba709_4_k_cu_d74234b74cuda3std6ranges3__45__cpo9iter_moveE - _ZN34_INTERNAL_8ceba709_4_k_cu_d74234b76thrust24THRUST_300001_SM_1000_NS6system6detail10sequential3seqE)
_ZN34_INTERNAL_8ceba709_4_k_cu_d74234b76thrust24THRUST_300001_SM_1000_NS6system6detail10sequential3seqE:
	.zero		1
	.type		_ZN34_INTERNAL_8ceba709_4_k_cu_d74234b74cuda3std6ranges3__45__cpo9iter_moveE,@object
	.size		_ZN34_INTERNAL_8ceba709_4_k_cu_d74234b74cuda3std6ranges3__45__cpo9iter_moveE,(_ZN34_INTERNAL_8ceba709_4_k_cu_d74234b76thrust24THRUST_300001_SM_1000_NS12placeholders2_5E - _ZN34_INTERNAL_8ceba709_4_k_cu_d74234b74cuda3std6ranges3__45__cpo9iter_moveE)
_ZN34_INTERNAL_8ceba709_4_k_cu_d74234b74cuda3std6ranges3__45__cpo9iter_moveE:
	.zero		1
	.type		_ZN34_INTERNAL_8ceba709_4_k_cu_d74234b76thrust24THRUST_300001_SM_1000_NS12placeholders2_5E,@object
	.size		_ZN34_INTERNAL_8ceba709_4_k_cu_d74234b76thrust24THRUST_300001_SM_1000_NS12placeholders2_5E,(_ZN34_INTERNAL_8ceba709_4_k_cu_d74234b74cuda3std3__45__cpo4rendE - _ZN34_INTERNAL_8ceba709_4_k_cu_d74234b76thrust24THRUST_300001_SM_1000_NS12placeholders2_5E)
_ZN34_INTERNAL_8ceba709_4_k_cu_d74234b76thrust24THRUST_300001_SM_1000_NS12placeholders2_5E:
	.zero		1
	.type		_ZN34_INTERNAL_8ceba709_4_k_cu_d74234b74cuda3std3__45__cpo4rendE,@object
	.size		_ZN34_INTERNAL_8ceba709_4_k_cu_d74234b74cuda3std3__45__cpo4rendE,(_ZN34_INTERNAL_8ceba709_4_k_cu_d74234b74cuda3std6ranges3__45__cpo9iter_swapE - _ZN34_INTERNAL_8ceba709_4_k_cu_d74234b74cuda3std3__45__cpo4rendE)
_ZN34_INTERNAL_8ceba709_4_k_cu_d74234b74cuda3std3__45__cpo4rendE:
	.zero		1
	.type		_ZN34_INTERNAL_8ceba709_4_k_cu_d74234b74cuda3std6ranges3__45__cpo9iter_swapE,@object
	.size		_ZN34_INTERNAL_8ceba709_4_k_cu_d74234b74cuda3std6ranges3__45__cpo9iter_swapE,(_ZN34_INTERNAL_8ceba709_4_k_cu_d74234b76thrust24THRUST_300001_SM_1000_NS8cuda_cub3parE - _ZN34_INTERNAL_8ceba709_4_k_cu_d74234b74cuda3std6ranges3__45__cpo9iter_swapE)
_ZN34_INTERNAL_8ceba709_4_k_cu_d74234b74cuda3std6ranges3__45__cpo9iter_swapE:
	.zero		1
	.type		_ZN34_INTERNAL_8ceba709_4_k_cu_d74234b76thrust24THRUST_300001_SM_1000_NS8cuda_cub3parE,@object
	.size		_ZN34_INTERNAL_8ceba709_4_k_cu_d74234b76thrust24THRUST_300001_SM_1000_NS8cuda_cub3parE,(_ZN34_INTERNAL_8ceba709_4_k_cu_d74234b74cuda3std3__48unexpectE - _ZN34_INTERNAL_8ceba709_4_k_cu_d74234b76thrust24THRUST_300001_SM_1000_NS8cuda_cub3parE)
_ZN34_INTERNAL_8ceba709_4_k_cu_d74234b76thrust24THRUST_300001_SM_1000_NS8cuda_cub3parE:
	.zero		1
	.type		_ZN34_INTERNAL_8ceba709_4_k_cu_d74234b74cuda3std3__48unexpectE,@object
	.size		_ZN34_INTERNAL_8ceba709_4_k_cu_d74234b74cuda3std3__48unexpectE,(_ZN34_INTERNAL_8ceba709_4_k_cu_d74234b76thrust24THRUST_300001_SM_1000_NS12placeholders2_9E - _ZN34_INTERNAL_8ceba709_4_k_cu_d74234b74cuda3std3__48unexpectE)
_ZN34_INTERNAL_8ceba709_4_k_cu_d74234b74cuda3std3__48unexpectE:
	.zero		1
	.type		_ZN34_INTERNAL_8ceba709_4_k_cu_d74234b76thrust24THRUST_300001_SM_1000_NS12placeholders2_9E,@object
	.size		_ZN34_INTERNAL_8ceba709_4_k_cu_d74234b76thrust24THRUST_300001_SM_1000_NS12placeholders2_9E,(_ZN34_INTERNAL_8ceba709_4_k_cu_d74234b74cuda3std3__419piecewise_constructE - _ZN34_INTERNAL_8ceba709_4_k_cu_d74234b76thrust24THRUST_300001_SM_1000_NS12placeholders2_9E)
_ZN34_INTERNAL_8ceba709_4_k_cu_d74234b76thrust24THRUST_300001_SM_1000_NS12placeholders2_9E:
	.zero		1
	.type		_ZN34_INTERNAL_8ceba709_4_k_cu_d74234b74cuda3std3__419piecewise_constructE,@object
	.size		_ZN34_INTERNAL_8ceba709_4_k_cu_d74234b74cuda3std3__419piecewise_constructE,(_ZN34_INTERNAL_8ceba709_4_k_cu_d74234b74cuda3std6ranges3__45__cpo5cdataE - _ZN34_INTERNAL_8ceba709_4_k_cu_d74234b74cuda3std3__419piecewise_constructE)
_ZN34_INTERNAL_8ceba709_4_k_cu_d74234b74cuda3std3__419piecewise_constructE:
	.zero		1
	.type		_ZN34_INTERNAL_8ceba709_4_k_cu_d74234b74cuda3std6ranges3__45__cpo5cdataE,@object
	.size		_ZN34_INTERNAL_8ceba709_4_k_cu_d74234b74cuda3std6ranges3__45__cpo5cdataE,(_ZN34_INTERNAL_8ceba709_4_k_cu_d74234b76thrust24THRUST_300001_SM_1000_NS12placeholders2_1E - _ZN34_INTERNAL_8ceba709_4_k_cu_d74234b74cuda3std6ranges3__45__cpo5cdataE)
_ZN34_INTERNAL_8ceba709_4_k_cu_d74234b74cuda3std6ranges3__45__cpo5cdataE:
	.zero		1
	.type		_ZN34_INTERNAL_8ceba709_4_k_cu_d74234b76thrust24THRUST_300001_SM_1000_NS12placeholders2_1E,@object
	.size		_ZN34_INTERNAL_8ceba709_4_k_cu_d74234b76thrust24THRUST_300001_SM_1000_NS12placeholders2_1E,(_ZN34_INTERNAL_8ceba709_4_k_cu_d74234b74cuda3std3__45__cpo3endE - _ZN34_INTERNAL_8ceba709_4_k_cu_d74234b76thrust24THRUST_300001_SM_1000_NS12placeholders2_1E)
_ZN34_INTERNAL_8ceba709_4_k_cu_d74234b76thrust24THRUST_300001_SM_1000_NS12placeholders2_1E:
	.zero		1
	.type		_ZN34_INTERNAL_8ceba709_4_k_cu_d74234b74cuda3std3__45__cpo3endE,@object
	.size		_ZN34_INTERNAL_8ceba709_4_k_cu_d74234b74cuda3std3__45__cpo3endE,(_ZN34_INTERNAL_8ceba709_4_k_cu_d74234b74cuda3std6ranges3__45__cpo3endE - _ZN34_INTERNAL_8ceba709_4_k_cu_d74234b74cuda3std3__45__cpo3endE)
_ZN34_INTERNAL_8ceba709_4_k_cu_d74234b74cuda3std3__45__cpo3endE:
	.zero		1
	.type		_ZN34_INTERNAL_8ceba709_4_k_cu_d74234b74cuda3std6ranges3__45__cpo3endE,@object
	.size		_ZN34_INTERNAL_8ceba709_4_k_cu_d74234b74cuda3std6ranges3__45__cpo3endE,(_ZN34_INTERNAL_8ceba709_4_k_cu_d74234b74cuda3std6ranges3__45__cpo8distanceE - _ZN34_INTERNAL_8ceba709_4_k_cu_d74234b74cuda3std6ranges3__45__cpo3endE)
_ZN34_INTERNAL_8ceba709_4_k_cu_d74234b74cuda3std6ranges3__45__cpo3endE:
	.zero		1
	.type		_ZN34_INTERNAL_8ceba709_4_k_cu_d74234b74cuda3std6ranges3__45__cpo8distanceE,@object
	.size		_ZN34_INTERNAL_8ceba709_4_k_cu_d74234b74cuda3std6ranges3__45__cpo8distanceE,(_ZN34_INTERNAL_8ceba709_4_k_cu_d74234b76thrust24THRUST_300001_SM_1000_NS6deviceE - _ZN34_INTERNAL_8ceba709_4_k_cu_d74234b74cuda3std6ranges3__45__cpo8distanceE)
_ZN34_INTERNAL_8ceba709_4_k_cu_d74234b74cuda3std6ranges3__45__cpo8distanceE:
	.zero		1
	.type		_ZN34_INTERNAL_8ceba709_4_k_cu_d74234b76thrust24THRUST_300001_SM_1000_NS6deviceE,@object
	.size		_ZN34_INTERNAL_8ceba709_4_k_cu_d74234b76thrust24THRUST_300001_SM_1000_NS6deviceE,(_ZN34_INTERNAL_8ceba709_4_k_cu_d74234b74cuda3std3__47nulloptE - _ZN34_INTERNAL_8ceba709_4_k_cu_d74234b76thrust24THRUST_300001_SM_1000_NS6deviceE)
_ZN34_INTERNAL_8ceba709_4_k_cu_d74234b76thrust24THRUST_300001_SM_1000_NS6deviceE:
	.zero		1
	.type		_ZN34_INTERNAL_8ceba709_4_k_cu_d74234b74cuda3std3__47nulloptE,@object
	.size		_ZN34_INTERNAL_8ceba709_4_k_cu_d74234b74cuda3std3__47nulloptE,(_ZN34_INTERNAL_8ceba709_4_k_cu_d74234b76thrust24THRUST_300001_SM_1000_NS12placeholders2_4E - _ZN34_INTERNAL_8ceba709_4_k_cu_d74234b74cuda3std3__47nulloptE)
_ZN34_INTERNAL_8ceba709_4_k_cu_d74234b74cuda3std3__47nulloptE:
	.zero		1
	.type		_ZN34_INTERNAL_8ceba709_4_k_cu_d74234b76thrust24THRUST_300001_SM_1000_NS12placeholders2_4E,@object
	.size		_ZN34_INTERNAL_8ceba709_4_k_cu_d74234b76thrust24THRUST_300001_SM_1000_NS12placeholders2_4E,(_ZN34_INTERNAL_8ceba709_4_k_cu_d74234b74cuda3std3__45__cpo6rbeginE - _ZN34_INTERNAL_8ceba709_4_k_cu_d74234b76thrust24THRUST_300001_SM_1000_NS12placeholders2_4E)
_ZN34_INTERNAL_8ceba709_4_k_cu_d74234b76thrust24THRUST_300001_SM_1000_NS12placeholders2_4E:
	.zero		1
	.type		_ZN34_INTERNAL_8ceba709_4_k_cu_d74234b74cuda3std3__45__cpo6rbeginE,@object
	.size		_ZN34_INTERNAL_8ceba709_4_k_cu_d74234b74cuda3std3__45__cpo6rbeginE,(_ZN34_INTERNAL_8ceba709_4_k_cu_d74234b74cuda3std6ranges3__45__cpo7advanceE - _ZN34_INTERNAL_8ceba709_4_k_cu_d74234b74cuda3std3__45__cpo6rbeginE)
_ZN34_INTERNAL_8ceba709_4_k_cu_d74234b74cuda3std3__45__cpo6rbeginE:
	.zero		1
	.type		_ZN34_INTERNAL_8ceba709_4_k_cu_d74234b74cuda3std6ranges3__45__cpo7advanceE,@object
	.size		_ZN34_INTERNAL_8ceba709_4_k_cu_d74234b74cuda3std6ranges3__45__cpo7advanceE,(_ZN34_INTERNAL_8ceba709_4_k_cu_d74234b76thrust24THRUST_300001_SM_1000_NS12placeholders2_8E - _ZN34_INTERNAL_8ceba709_4_k_cu_d74234b74cuda3std6ranges3__45__cpo7advanceE)
_ZN34_INTERNAL_8ceba709_4_k_cu_d74234b74cuda3std6ranges3__45__cpo7advanceE:
	.zero		1
	.type		_ZN34_INTERNAL_8ceba709_4_k_cu_d74234b76thrust24THRUST_300001_SM_1000_NS12placeholders2_8E,@object
	.size		_ZN34_INTERNAL_8ceba709_4_k_cu_d74234b76thrust24THRUST_300001_SM_1000_NS12placeholders2_8E,(_ZN34_INTERNAL_8ceba709_4_k_cu_d74234b74cuda3std3__436_GLOBAL__N__8ceba709_4_k_cu_d74234b76ignoreE - _ZN34_INTERNAL_8ceba709_4_k_cu_d74234b76thrust24THRUST_300001_SM_1000_NS12placeholders2_8E)
_ZN34_INTERNAL_8ceba709_4_k_cu_d74234b76thrust24THRUST_300001_SM_1000_NS12placeholders2_8E:
	.zero		1
	.type		_ZN34_INTERNAL_8ceba709_4_k_cu_d74234b74cuda3std3__436_GLOBAL__N__8ceba709_4_k_cu_d74234b76ignoreE,@object
	.size		_ZN34_INTERNAL_8ceba709_4_k_cu_d74234b74cuda3std3__436_GLOBAL__N__8ceba709_4_k_cu_d74234b76ignoreE,(_ZN34_INTERNAL_8ceba709_4_k_cu_d74234b74cuda3std6ranges3__45__cpo4dataE - _ZN34_INTERNAL_8ceba709_4_k_cu_d74234b74cuda3std3__436_GLOBAL__N__8ceba709_4_k_cu_d74234b76ignoreE)
_ZN34_INTERNAL_8ceba709_4_k_cu_d74234b74cuda3std3__436_GLOBAL__N__8ceba709_4_k_cu_d74234b76ignoreE:
	.zero		1
	.type		_ZN34_INTERNAL_8ceba709_4_k_cu_d74234b74cuda3std6ranges3__45__cpo4dataE,@object
	.size		_ZN34_INTERNAL_8ceba709_4_k_cu_d74234b74cuda3std6ranges3__45__cpo4dataE,(_ZN34_INTERNAL_8ceba709_4_k_cu_d74234b76thrust24THRUST_300001_SM_1000_NS6system3cpp3parE - _ZN34_INTERNAL_8ceba709_4_k_cu_d74234b74cuda3std6ranges3__45__cpo4dataE)
_ZN34_INTERNAL_8ceba709_4_k_cu_d74234b74cuda3std6ranges3__45__cpo4dataE:
	.zero		1
	.type		_ZN34_INTERNAL_8ceba709_4_k_cu_d74234b76thrust24THRUST_300001_SM_1000_NS6system3cpp3parE,@object
	.size		_ZN34_INTERNAL_8ceba709_4_k_cu_d74234b76thrust24THRUST_300001_SM_1000_NS6system3cpp3parE,(_ZN34_INTERNAL_8ceba709_4_k_cu_d74234b74cuda3std3__45__cpo5beginE - _ZN34_INTERNAL_8ceba709_4_k_cu_d74234b76thrust24THRUST_300001_SM_1000_NS6system3cpp3parE)
_ZN34_INTERNAL_8ceba709_4_k_cu_d74234b76thrust24THRUST_300001_SM_1000_NS6system3cpp3parE:
	.zero		1
	.type		_ZN34_INTERNAL_8ceba709_4_k_cu_d74234b74cuda3std3__45__cpo5beginE,@object
	.size		_ZN34_INTERNAL_8ceba709_4_k_cu_d74234b74cuda3std3__45__cpo5beginE,(_ZN34_INTERNAL_8ceba709_4_k_cu_d74234b74cuda3std6ranges3__45__cpo5beginE - _ZN34_INTERNAL_8ceba709_4_k_cu_d74234b74cuda3std3__45__cpo5beginE)
_ZN34_INTERNAL_8ceba709_4_k_cu_d74234b74cuda3std3__45__cpo5beginE:
	.zero		1
	.type		_ZN34_INTERNAL_8ceba709_4_k_cu_d74234b74cuda3std6ranges3__45__cpo5beginE,@object
	.size		_ZN34_INTERNAL_8ceba709_4_k_cu_d74234b74cuda3std6ranges3__45__cpo5beginE,(_ZN34_INTERNAL_8ceba709_4_k_cu_d74234b76thrust24THRUST_300001_SM_1000_NS12placeholders2_6E - _ZN34_INTERNAL_8ceba709_4_k_cu_d74234b74cuda3std6ranges3__45__cpo5beginE)
_ZN34_INTERNAL_8ceba709_4_k_cu_d74234b74cuda3std6ranges3__45__cpo5beginE:
	.zero		1
	.type		_ZN34_INTERNAL_8ceba709_4_k_cu_d74234b76thrust24THRUST_300001_SM_1000_NS12placeholders2_6E,@object
	.size		_ZN34_INTERNAL_8ceba709_4_k_cu_d74234b76thrust24THRUST_300001_SM_1000_NS12placeholders2_6E,(_ZN34_INTERNAL_8ceba709_4_k_cu_d74234b74cuda3std3__45__cpo7crbeginE - _ZN34_INTERNAL_8ceba709_4_k_cu_d74234b76thrust24THRUST_300001_SM_1000_NS12placeholders2_6E)
_ZN34_INTERNAL_8ceba709_4_k_cu_d74234b76thrust24THRUST_300001_SM_1000_NS12placeholders2_6E:
	.zero		1
	.type		_ZN34_INTERNAL_8ceba709_4_k_cu_d74234b74cuda3std3__45__cpo7crbeginE,@object
	.size		_ZN34_INTERNAL_8ceba709_4_k_cu_d74234b74cuda3std3__45__cpo7crbeginE,(_ZN34_INTERNAL_8ceba709_4_k_cu_d74234b74cuda3std6ranges3__45__cpo4nextE - _ZN34_INTERNAL_8ceba709_4_k_cu_d74234b74cuda3std3__45__cpo7crbeginE)
_ZN34_INTERNAL_8ceba709_4_k_cu_d74234b74cuda3std3__45__cpo7crbeginE:
	.zero		1
	.type		_ZN34_INTERNAL_8ceba709_4_k_cu_d74234b74cuda3std6ranges3__45__cpo4nextE,@object
	.size		_ZN34_INTERNAL_8ceba709_4_k_cu_d74234b74cuda3std6ranges3__45__cpo4nextE,(_ZN34_INTERNAL_8ceba709_4_k_cu_d74234b76thrust24THRUST_300001_SM_1000_NS8cuda_cub10par_nosyncE - _ZN34_INTERNAL_8ceba709_4_k_cu_d74234b74cuda3std6ranges3__45__cpo4nextE)
_ZN34_INTERNAL_8ceba709_4_k_cu_d74234b74cuda3std6ranges3__45__cpo4nextE:
	.zero		1
	.type		_ZN34_INTERNAL_8ceba709_4_k_cu_d74234b76thrust24THRUST_300001_SM_1000_NS8cuda_cub10par_nosyncE,@object
	.size		_ZN34_INTERNAL_8ceba709_4_k_cu_d74234b76thrust24THRUST_300001_SM_1000_NS8cuda_cub10par_nosyncE,(_ZN34_INTERNAL_8ceba709_4_k_cu_d74234b74cuda3std6ranges3__45__cpo4swapE - _ZN34_INTERNAL_8ceba709_4_k_cu_d74234b76thrust24THRUST_300001_SM_1000_NS8cuda_cub10par_nosyncE)
_ZN34_INTERNAL_8ceba709_4_k_cu_d74234b76thrust24THRUST_300001_SM_1000_NS8cuda_cub10par_nosyncE:
	.zero		1
	.type		_ZN34_INTERNAL_8ceba709_4_k_cu_d74234b74cuda3std6ranges3__45__cpo4swapE,@object
	.size		_ZN34_INTERNAL_8ceba709_4_k_cu_d74234b74cuda3std6ranges3__45__cpo4swapE,(_ZN34_INTERNAL_8ceba709_4_k_cu_d74234b76thrust24THRUST_300001_SM_1000_NS12placeholders3_10E - _ZN34_INTERNAL_8ceba709_4_k_cu_d74234b74cuda3std6ranges3__45__cpo4swapE)
_ZN34_INTERNAL_8ceba709_4_k_cu_d74234b74cuda3std6ranges3__45__cpo4swapE:
	.zero		1
	.type		_ZN34_INTERNAL_8ceba709_4_k_cu_d74234b76thrust24THRUST_300001_SM_1000_NS12placeholders3_10E,@object
	.size		_ZN34_INTERNAL_8ceba709_4_k_cu_d74234b76thrust24THRUST_300001_SM_1000_NS12placeholders3_10E,(_ZN34_INTERNAL_8ceba709_4_k_cu_d74234b74cuda3std3__48in_placeE - _ZN34_INTERNAL_8ceba709_4_k_cu_d74234b76thrust24THRUST_300001_SM_1000_NS12placeholders3_10E)
_ZN34_INTERNAL_8ceba709_4_k_cu_d74234b76thrust24THRUST_300001_SM_1000_NS12placeholders3_10E:
	.zero		1
	.type		_ZN34_INTERNAL_8ceba709_4_k_cu_d74234b74cuda3std3__48in_placeE,@object
	.size		_ZN34_INTERNAL_8ceba709_4_k_cu_d74234b74cuda3std3__48in_placeE,(_ZN34_INTERNAL_8ceba709_4_k_cu_d74234b74cuda3std6ranges3__45__cpo4sizeE - _ZN34_INTERNAL_8ceba709_4_k_cu_d74234b74cuda3std3__48in_placeE)
_ZN34_INTERNAL_8ceba709_4_k_cu_d74234b74cuda3std3__48in_placeE:
	.zero		1
	.type		_ZN34_INTERNAL_8ceba709_4_k_cu_d74234b74cuda3std6ranges3__45__cpo4sizeE,@object
	.size		_ZN34_INTERNAL_8ceba709_4_k_cu_d74234b74cuda3std6ranges3__45__cpo4sizeE,(_ZN34_INTERNAL_8ceba709_4_k_cu_d74234b76thrust24THRUST_300001_SM_1000_NS12placeholders2_2E - _ZN34_INTERNAL_8ceba709_4_k_cu_d74234b74cuda3std6ranges3__45__cpo4sizeE)
_ZN34_INTERNAL_8ceba709_4_k_cu_d74234b74cuda3std6ranges3__45__cpo4sizeE:
	.zero		1
	.type		_ZN34_INTERNAL_8ceba709_4_k_cu_d74234b76thrust24THRUST_300001_SM_1000_NS12placeholders2_2E,@object
	.size		_ZN34_INTERNAL_8ceba709_4_k_cu_d74234b76thrust24THRUST_300001_SM_1000_NS12placeholders2_2E,(_ZN34_INTERNAL_8ceba709_4_k_cu_d74234b74cuda3std3__45__cpo6cbeginE - _ZN34_INTERNAL_8ceba709_4_k_cu_d74234b76thrust24THRUST_300001_SM_1000_NS12placeholders2_2E)
_ZN34_INTERNAL_8ceba709_4_k_cu_d74234b76thrust24THRUST_300001_SM_1000_NS12placeholders2_2E:
	.zero		1
	.type		_ZN34_INTERNAL_8ceba709_4_k_cu_d74234b74cuda3std3__45__cpo6cbeginE,@object
	.size		_ZN34_INTERNAL_8ceba709_4_k_cu_d74234b74cuda3std3__45__cpo6cbeginE,(_ZN34_INTERNAL_8ceba709_4_k_cu_d74234b74cuda3std6ranges3__45__cpo6cbeginE - _ZN34_INTERNAL_8ceba709_4_k_cu_d74234b74cuda3std3__45__cpo6cbeginE)
_ZN34_INTERNAL_8ceba709_4_k_cu_d74234b74cuda3std3__45__cpo6cbeginE:
	.zero		1
	.type		_ZN34_INTERNAL_8ceba709_4_k_cu_d74234b74cuda3std6ranges3__45__cpo6cbeginE,@object
	.size		_ZN34_INTERNAL_8ceba709_4_k_cu_d74234b74cuda3std6ranges3__45__cpo6cbeginE,(.L_23 - _ZN34_INTERNAL_8ceba709_4_k_cu_d74234b74cuda3std6ranges3__45__cpo6cbeginE)
_ZN34_INTERNAL_8ceba709_4_k_cu_d74234b74cuda3std6ranges3__45__cpo6cbeginE:
	.zero		1
.L_23:


//--------------------- .nv.constant0._ZN3cub18CUB_300001_SM_10006detail11EmptyKernelIvEEvv --------------------------
	.section	.nv.constant0._ZN3cub18CUB_300001_SM_10006detail11EmptyKernelIvEEvv,"a",@progbits
	.sectionflags	@""
	.align	4
.nv.constant0._ZN3cub18CUB_300001_SM_10006detail11EmptyKernelIvEEvv:
	.zero		896


//--------------------- .nv.constant0._Z14max_idx_kernelPKfiPi --------------------------
	.section	.nv.constant0._Z14max_idx_kernelPKfiPi,"a",@progbits
	.sectionflags	@""
	.align	4
.nv.constant0._Z14max_idx_kernelPKfiPi:
	.zero		920


//--------------------- SYMBOLS --------------------------

	.type		.nv.reservedSmem.offset0,@object
	.size		.nv.reservedSmem.offset0,0x4
